//
// Generated by NVIDIA NVVM Compiler
//
// Compiler Build ID: CL-36424714
// Cuda compilation tools, release 13.0, V13.0.88
// Based on NVVM 20.0.0
//

.version 9.0
.target sm_100
.address_size 64

	// .globl	_Z27segmentedSumReductionKernelPfS_
// _ZZ27segmentedSumReductionKernelPfS_E7input_s has been demoted

.visible .entry _Z27segmentedSumReductionKernelPfS_(
	.param .u64 .ptr .align 1 _Z27segmentedSumReductionKernelPfS__param_0,
	.param .u64 .ptr .align 1 _Z27segmentedSumReductionKernelPfS__param_1
)
{
	.reg .pred 	%p<5>;
	.reg .b32 	%r<18>;
	.reg .b32 	%f<13>;
	.reg .b64 	%rd<13>;
	// demoted variable
	.shared .align 4 .b8 _ZZ27segmentedSumReductionKernelPfS_E7input_s[2048];
	ld.param.u64 	%rd2, [_Z27segmentedSumReductionKernelPfS__param_0];
	ld.param.u64 	%rd1, [_Z27segmentedSumReductionKernelPfS__param_1];
	cvta.to.global.u64 	%rd3, %rd2;
	mov.u32 	%r17, %ntid.x;
	mov.u32 	%r6, %ctaid.x;
	mul.lo.s32 	%r7, %r17, %r6;
	shl.b32 	%r8, %r7, 2;
	mov.u32 	%r2, %tid.x;
	add.s32 	%r9, %r8, %r2;
	mul.wide.u32 	%rd4, %r9, 4;
	add.s64 	%rd5, %rd3, %rd4;
	ld.global.f32 	%f1, [%rd5];
	add.s32 	%r10, %r9, 512;
	mul.wide.u32 	%rd6, %r10, 4;
	add.s64 	%rd7, %rd3, %rd6;
	ld.global.f32 	%f2, [%rd7];
	add.f32 	%f3, %f1, %f2;
	add.s32 	%r11, %r9, 1024;
	mul.wide.u32 	%rd8, %r11, 4;
	add.s64 	%rd9, %rd3, %rd8;
	ld.global.f32 	%f4, [%rd9];
	add.f32 	%f5, %f3, %f4;
	add.s32 	%r12, %r9, 1536;
	mul.wide.u32 	%rd10, %r12, 4;
	add.s64 	%rd11, %rd3, %rd10;
	ld.global.f32 	%f6, [%rd11];
	add.f32 	%f7, %f5, %f6;
	shl.b32 	%r13, %r2, 2;
	mov.u32 	%r14, _ZZ27segmentedSumReductionKernelPfS_E7input_s;
	add.s32 	%r3, %r14, %r13;
	st.shared.f32 	[%r3], %f7;
	setp.lt.u32 	%p1, %r17, 2;
	@%p1 bra 	$L__BB0_4;
$L__BB0_1:
	shr.u32 	%r5, %r17, 1;
	bar.sync 	0;
	setp.ge.u32 	%p2, %r2, %r5;
	@%p2 bra 	$L__BB0_3;
	shl.b32 	%r15, %r5, 2;
	add.s32 	%r16, %r3, %r15;
	ld.shared.f32 	%f8, [%r16];
	ld.shared.f32 	%f9, [%r3];
	add.f32 	%f10, %f8, %f9;
	st.shared.f32 	[%r3], %f10;
$L__BB0_3:
	setp.gt.u32 	%p3, %r17, 3;
	mov.u32 	%r17, %r5;
	@%p3 bra 	$L__BB0_1;
$L__BB0_4:
	setp.ne.s32 	%p4, %r2, 0;
	@%p4 bra 	$L__BB0_6;
	ld.shared.f32 	%f11, [_ZZ27segmentedSumReductionKernelPfS_E7input_s];
	cvta.to.global.u64 	%rd12, %rd1;
	atom.global.add.f32 	%f12, [%rd12], %f11;
$L__BB0_6:
	ret;

}


// ===== COMPILED SASS (sm_100) =====

	.target	sm_100

	.elftype	@"ET_EXEC"


//--------------------- .note.nv.tkinfo           --------------------------
	.section	.note.nv.tkinfo,"",@"SHT_NOTE"
	.sectionflags	@"SHF_NOTE_NV_TKINFO"
	.tkinfo
        /*0018*/ 	.word	0x00000002
        /*0030*/ 	.string	""
        /*0030*/ 	.string	"ptxas"
        /*0030*/ 	.string	"Cuda compilation tools, release 13.0, V13.0.88"
        /*0030*/ 	.string	"Build cuda_13.0.r13.0/compiler.36424714_0"
        /*0030*/ 	.string	"-arch sm_100 -m 64 "



//--------------------- .note.nv.cuinfo           --------------------------
	.section	.note.nv.cuinfo,"",@"SHT_NOTE"
	.sectionflags	@"SHF_NOTE_NV_CUINFO"
        /*0018*/ 	.short	0x0002
        /*001a*/ 	.short	0x0064
        /*001c*/ 	.short	0x0082
	.zero		2


//--------------------- .nv.info                  --------------------------
	.section	.nv.info,"",@"SHT_CUDA_INFO"
	.align	4


	//----- nvinfo : EIATTR_REGCOUNT
	.align		4
        /*0000*/ 	.byte	0x04, 0x2f
        /*0002*/ 	.short	(.L_1 - .L_0)
	.align		4
.L_0:
        /*0004*/ 	.word	index@(_Z27segmentedSumReductionKernelPfS_)
        /*0008*/ 	.word	0x00000010


	//----- nvinfo : EIATTR_FRAME_SIZE
	.align		4
.L_1:
        /*000c*/ 	.byte	0x04, 0x11
        /*000e*/ 	.short	(.L_3 - .L_2)
	.align		4
.L_2:
        /*0010*/ 	.word	index@(_Z27segmentedSumReductionKernelPfS_)
        /*0014*/ 	.word	0x00000000


	//----- nvinfo : EIATTR_MIN_STACK_SIZE
	.align		4
.L_3:
        /*0018*/ 	.byte	0x04, 0x12
        /*001a*/ 	.short	(.L_5 - .L_4)
	.align		4
.L_4:
        /*001c*/ 	.word	index@(_Z27segmentedSumReductionKernelPfS_)
        /*0020*/ 	.word	0x00000000
.L_5:


//--------------------- .nv.compat                --------------------------
	.section	.nv.compat,"",@"SHT_CUDA_COMPAT_INFO"
	.align	4
        /*0000*/ 	.byte	0x02, 0x09, 0x00, 0x00, 0x02, 0x02, 0x01, 0x00, 0x02, 0x05, 0x05, 0x00, 0x03, 0x07, 0x01, 0x01
        /*0010*/ 	.byte	0x02, 0x03, 0x00, 0x00, 0x02, 0x06, 0x01, 0x00, 0x04, 0x0b, 0x08, 0x00, 0x09, 0x00, 0x00, 0x00
        /*0020*/ 	.byte	0x00, 0x00, 0x00, 0x00


//--------------------- .nv.info._Z27segmentedSumReductionKernelPfS_ --------------------------
	.section	.nv.info._Z27segmentedSumReductionKernelPfS_,"",@"SHT_CUDA_INFO"
	.sectionflags	@""
	.align	4


	//----- nvinfo : EIATTR_CUDA_API_VERSION
	.align		4
        /*0000*/ 	.byte	0x04, 0x37
        /*0002*/ 	.short	(.L_7 - .L_6)
.L_6:
        /*0004*/ 	.word	0x00000082


	//----- nvinfo : EIATTR_KPARAM_INFO
	.align		4
.L_7:
        /*0008*/ 	.byte	0x04, 0x17
        /*000a*/ 	.short	(.L_9 - .L_8)
.L_8:
        /*000c*/ 	.word	0x00000000
        /*0010*/ 	.short	0x0001
        /*0012*/ 	.short	0x0008
        /*0014*/ 	.byte	0x00, 0xf5, 0x21, 0x00


	//----- nvinfo : EIATTR_KPARAM_INFO
	.align		4
.L_9:
        /*0018*/ 	.byte	0x04, 0x17
        /*001a*/ 	.short	(.L_11 - .L_10)
.L_10:
        /*001c*/ 	.word	0x00000000
        /*0020*/ 	.short	0x0000
        /*0022*/ 	.short	0x0000
        /*0024*/ 	.byte	0x00, 0xf5, 0x21, 0x00


	//----- nvinfo : EIATTR_SPARSE_MMA_MASK
	.align		4
.L_11:
        /*0028*/ 	.byte	0x03, 0x50
        /*002a*/ 	.short	0x0000


	//----- nvinfo : EIATTR_MAXREG_COUNT
	.align		4
        /*002c*/ 	.byte	0x03, 0x1b
        /*002e*/ 	.short	0x00ff


	//----- nvinfo : EIATTR_NUM_BARRIERS
	.align		4
        /*0030*/ 	.byte	0x02, 0x4c
        /*0032*/ 	.byte	0x01
	.zero		1


	//----- nvinfo : EIATTR_MERCURY_ISA_VERSION
	.align		4
        /*0034*/ 	.byte	0x03, 0x5f
        /*0036*/ 	.short	0x0101


	//----- nvinfo : EIATTR_VRC_CTA_INIT_COUNT
	.align		4
        /*0038*/ 	.byte	0x02, 0x4a
	.zero		1
	.zero		1


	//----- nvinfo : EIATTR_EXIT_INSTR_OFFSETS
	.align		4
        /*003c*/ 	.byte	0x04, 0x1c
        /*003e*/ 	.short	(.L_13 - .L_12)


	//   ....[0]....
.L_12:
        /*0040*/ 	.word	0x000002a0


	//   ....[1]....
        /*0044*/ 	.word	0x00000310


	//----- nvinfo : EIATTR_CBANK_PARAM_SIZE
	.align		4
.L_13:
        /*0048*/ 	.byte	0x03, 0x19
        /*004a*/ 	.short	0x0010


	//----- nvinfo : EIATTR_PARAM_CBANK
	.align		4
        /*004c*/ 	.byte	0x04, 0x0a
        /*004e*/ 	.short	(.L_15 - .L_14)
	.align		4
.L_14:
        /*0050*/ 	.word	index@(.nv.constant0._Z27segmentedSumReductionKernelPfS_)
        /*0054*/ 	.short	0x0380
        /*0056*/ 	.short	0x0010


	//----- nvinfo : EIATTR_SW_WAR
	.align		4
.L_15:
        /*0058*/ 	.byte	0x04, 0x36
        /*005a*/ 	.short	(.L_17 - .L_16)
.L_16:
        /*005c*/ 	.word	0x00000008
.L_17:


//--------------------- .nv.callgraph             --------------------------
	.section	.nv.callgraph,"",@"SHT_CUDA_CALLGRAPH"
	.align	4
	.sectionentsize	8
	.align		4
        /*0000*/ 	.word	0x00000000
	.align		4
        /*0004*/ 	.word	0xffffffff
	.align		4
        /*0008*/ 	.word	0x00000000
	.align		4
        /*000c*/ 	.word	0xfffffffe
	.align		4
        /*0010*/ 	.word	0x00000000
	.align		4
        /*0014*/ 	.word	0xfffffffd
	.align		4
        /*0018*/ 	.word	0x00000000
	.align		4
        /*001c*/ 	.word	0xfffffffc


//--------------------- .text._Z27segmentedSumReductionKernelPfS_ --------------------------
	.section	.text._Z27segmentedSumReductionKernelPfS_,"ax",@progbits
	.align	128
        .global         _Z27segmentedSumReductionKernelPfS_
        .type           _Z27segmentedSumReductionKernelPfS_,@function
        .size           _Z27segmentedSumReductionKernelPfS_,(.L_x_3 - _Z27segmentedSumReductionKernelPfS_)
        .other          _Z27segmentedSumReductionKernelPfS_,@"STO_CUDA_ENTRY STV_DEFAULT"
_Z27segmentedSumReductionKernelPfS_:
.text._Z27segmentedSumReductionKernelPfS_:
[----:B------:R-:W-:Y:S01]  /*0000*/  LDC R1, c[0x0][0x37c] ;  /* 0x0000df00ff017b82 */ /* 0x000fe20000000800 */
[----:B------:R-:W0:Y:S01]  /*0010*/  S2R R3, SR_CTAID.X ;  /* 0x0000000000037919 */ /* 0x000e220000002500 */
[----:B------:R-:W0:Y:S06]  /*0020*/  LDCU UR8, c[0x0][0x360] ;  /* 0x00006c00ff0877ac */ /* 0x000e2c0008000800 */
[----:B------:R-:W1:Y:S01]  /*0030*/  LDC.64 R8, c[0x0][0x380] ;  /* 0x0000e000ff087b82 */ /* 0x000e620000000a00 */
[----:B------:R-:W2:Y:S01]  /*0040*/  S2R R0, SR_TID.X ;  /* 0x0000000000007919 */ /* 0x000ea20000002100 */
[----:B------:R-:W3:Y:S01]  /*0050*/  LDCU.64 UR6, c[0x0][0x358] ;  /* 0x00006b00ff0677ac */ /* 0x000ee20008000a00 */
[----:B0-----:R-:W-:-:S05]  /*0060*/  IMAD R3, R3, UR8, RZ ;  /* 0x0000000803037c24 */ /* 0x001fca000f8e02ff */
[----:B--2---:R-:W-:-:S04]  /*0070*/  LEA R7, R3, R0, 0x2 ;  /* 0x0000000003077211 */ /* 0x004fc800078e10ff */
[C---:B------:R-:W-:Y:S01]  /*0080*/  IADD3 R5, PT, PT, R7.reuse, 0x200, RZ ;  /* 0x0000020007057810 */ /* 0x040fe20007ffe0ff */
[C---:B-1----:R-:W-:Y:S01]  /*0090*/  IMAD.WIDE.U32 R2, R7.reuse, 0x4, R8 ;  /* 0x0000000407027825 */ /* 0x042fe200078e0008 */
[----:B------:R-:W-:-:S03]  /*00a0*/  IADD3 R11, PT, PT, R7, 0x400, RZ ;  /* 0x00000400070b7810 */ /* 0x000fc60007ffe0ff */
[--C-:B------:R-:W-:Y:S01]  /*00b0*/  IMAD.WIDE.U32 R4, R5, 0x4, R8.reuse ;  /* 0x0000000405047825 */ /* 0x100fe200078e0008 */
[----:B------:R-:W-:Y:S01]  /*00c0*/  IADD3 R13, PT, PT, R7, 0x600, RZ ;  /* 0x00000600070d7810 */ /* 0x000fe20007ffe0ff */
[----:B---3--:R0:W2:Y:S02]  /*00d0*/  LDG.E R2, desc[UR6][R2.64] ;  /* 0x0000000602027981 */ /* 0x0080a4000c1e1900 */
[--C-:B------:R-:W-:Y:S02]  /*00e0*/  IMAD.WIDE.U32 R6, R11, 0x4, R8.reuse ;  /* 0x000000040b067825 */ /* 0x100fe400078e0008 */
[----:B------:R-:W2:Y:S02]  /*00f0*/  LDG.E R5, desc[UR6][R4.64] ;  /* 0x0000000604057981 */ /* 0x000ea4000c1e1900 */
[----:B------:R-:W-:Y:S02]  /*0100*/  IMAD.WIDE.U32 R8, R13, 0x4, R8 ;  /* 0x000000040d087825 */ /* 0x000fe400078e0008 */
[----:B------:R-:W3:Y:S04]  /*0110*/  LDG.E R7, desc[UR6][R6.64] ;  /* 0x0000000606077981 */ /* 0x000ee8000c1e1900 */
[----:B------:R-:W4:Y:S01]  /*0120*/  LDG.E R9, desc[UR6][R8.64] ;  /* 0x0000000608097981 */ /* 0x000f22000c1e1900 */
[----:B------:R-:W1:Y:S01]  /*0130*/  S2UR UR5, SR_CgaCtaId ;  /* 0x00000000000579c3 */ /* 0x000e620000008800 */
[----:B------:R-:W-:Y:S01]  /*0140*/  UMOV UR4, 0x400 ;  /* 0x0000040000047882 */ /* 0x000fe20000000000 */
[----:B------:R-:W-:Y:S01]  /*0150*/  UISETP.GE.U32.AND UP0, UPT, UR8, 0x2, UPT ;  /* 0x000000020800788c */ /* 0x000fe2000bf06070 */
[----:B------:R-:W-:Y:S01]  /*0160*/  ISETP.NE.AND P0, PT, R0, RZ, PT ;  /* 0x000000ff0000720c */ /* 0x000fe20003f05270 */
[----:B-1----:R-:W-:-:S06]  /*0170*/  ULEA UR4, UR5, UR4, 0x18 ;  /* 0x0000000405047291 */ /* 0x002fcc000f8ec0ff */
[----:B0-----:R-:W-:Y:S01]  /*0180*/  LEA R3, R0, UR4, 0x2 ;  /* 0x0000000400037c11 */ /* 0x001fe2000f8e10ff */
[----:B--2---:R-:W-:-:S04]  /*0190*/  FADD R10, R2, R5 ;  /* 0x00000005020a7221 */ /* 0x004fc80000000000 */
[----:B---3--:R-:W-:-:S04]  /*01a0*/  FADD R10, R10, R7 ;  /* 0x000000070a0a7221 */ /* 0x008fc80000000000 */
[----:B----4-:R-:W-:-:S05]  /*01b0*/  FADD R10, R10, R9 ;  /* 0x000000090a0a7221 */ /* 0x010fca0000000000 */
[----:B------:R0:W-:Y:S01]  /*01c0*/  STS [R3], R10 ;  /* 0x0000000a03007388 */ /* 0x0001e20000000800 */
[----:B------:R-:W-:Y:S05]  /*01d0*/  BRA.U !UP0, `(.L_x_0) ;  /* 0x0000000108307547 */ /* 0x000fea000b800000 */
[----:B------:R-:W-:-:S07]  /*01e0*/  MOV R2, UR8 ;  /* 0x0000000800027c02 */ /* 0x000fce0008000f00 */
.L_x_1:
[----:B------:R-:W-:Y:S01]  /*01f0*/  BAR.SYNC.DEFER_BLOCKING 0x0 ;  /* 0x0000000000007b1d */ /* 0x000fe20000010000 */
[----:B------:R-:W-:-:S04]  /*0200*/  SHF.R.U32.HI R7, RZ, 0x1, R2 ;  /* 0x00000001ff077819 */ /* 0x000fc80000011602 */
[----:B------:R-:W-:-:S13]  /*0210*/  ISETP.GE.U32.AND P1, PT, R0, R7, PT ;  /* 0x000000070000720c */ /* 0x000fda0003f26070 */
[----:B------:R-:W-:Y:S01]  /*0220*/  @!P1 LEA R4, R7, R3, 0x2 ;  /* 0x0000000307049211 */ /* 0x000fe200078e10ff */
[----:B------:R-:W-:Y:S05]  /*0230*/  @!P1 LDS R5, [R3] ;  /* 0x0000000003059984 */ /* 0x000fea0000000800 */
[----:B------:R-:W1:Y:S02]  /*0240*/  @!P1 LDS R4, [R4] ;  /* 0x0000000004049984 */ /* 0x000e640000000800 */
[----:B-1----:R-:W-:-:S05]  /*0250*/  @!P1 FADD R6, R4, R5 ;  /* 0x0000000504069221 */ /* 0x002fca0000000000 */
[----:B------:R1:W-:Y:S01]  /*0260*/  @!P1 STS [R3], R6 ;  /* 0x0000000603009388 */ /* 0x0003e20000000800 */
[----:B------:R-:W-:Y:S02]  /*0270*/  ISETP.GT.U32.AND P1, PT, R2, 0x3, PT ;  /* 0x000000030200780c */ /* 0x000fe40003f24070 */
[----:B------:R-:W-:-:S11]  /*0280*/  MOV R2, R7 ;  /* 0x0000000700027202 */ /* 0x000fd60000000f00 */
[----:B-1----:R-:W-:Y:S05]  /*0290*/  @P1 BRA `(.L_x_1) ;  /* 0xfffffffc00d41947 */ /* 0x002fea000383ffff */
.L_x_0:
[----:B------:R-:W-:Y:S05]  /*02a0*/  @P0 EXIT ;  /* 0x000000000000094d */ /* 0x000fea0003800000 */
[----:B------:R-:W1:Y:S01]  /*02b0*/  S2UR UR5, SR_CgaCtaId ;  /* 0x00000000000579c3 */ /* 0x000e620000008800 */
[----:B------:R-:W-:-:S07]  /*02c0*/  UMOV UR4, 0x400 ;  /* 0x0000040000047882 */ /* 0x000fce0000000000 */
[----:B0-----:R-:W0:Y:S01]  /*02d0*/  LDC.64 R2, c[0x0][0x388] ;  /* 0x0000e200ff027b82 */ /* 0x001e220000000a00 */
[----:B-1----:R-:W-:-:S09]  /*02e0*/  ULEA UR4, UR5, UR4, 0x18 ;  /* 0x0000000405047291 */ /* 0x002fd2000f8ec0ff */
[----:B------:R-:W0:Y:S04]  /*02f0*/  LDS R5, [UR4] ;  /* 0x00000004ff057984 */ /* 0x000e280008000800 */
[----:B0-----:R-:W-:Y:S01]  /*0300*/  REDG.E.ADD.F32.FTZ.RN.STRONG.GPU desc[UR6][R2.64], R5 ;  /* 0x00000005020079a6 */ /* 0x001fe2000c12f306 */
[----:B------:R-:W-:Y:S05]  /*0310*/  EXIT ;  /* 0x000000000000794d */ /* 0x000fea0003800000 */
.L_x_2:
[----:B------:R-:W-:-:S00]  /*0320*/  BRA `(.L_x_2) ;  /* 0xfffffffc00fc7947 */ /* 0x000fc0000383ffff */
[----:B------:R-:W-:-:S00]  /*0330*/  NOP ;  /* 0x0000000000007918 */ /* 0x000fc00000000000 */
        /* <DEDUP_REMOVED lines=12> */
.L_x_3:


//--------------------- .nv.shared._Z27segmentedSumReductionKernelPfS_ --------------------------
	.section	.nv.shared._Z27segmentedSumReductionKernelPfS_,"aw",@nobits
	.sectionflags	@""
	.align	4
.nv.shared._Z27segmentedSumReductionKernelPfS_:
	.zero		3072


//--------------------- .nv.shared.reserved.0     --------------------------
	.section	.nv.shared.reserved.0,"aw",@nobits
	.weak		__nv_reservedSMEM_offset_0_alias
	.size		__nv_reservedSMEM_offset_0_alias, 0, 64
	.other		__nv_reservedSMEM_offset_0_alias,@"STO_CUDA_RESERVED_SHARED STV_DEFAULT"
__nv_reservedSMEM_offset_0_alias:
	.zero		0
	.zero		64


//--------------------- .nv.constant0._Z27segmentedSumReductionKernelPfS_ --------------------------
	.section	.nv.constant0._Z27segmentedSumReductionKernelPfS_,"a",@progbits
	.sectionflags	@""
	.align	4
.nv.constant0._Z27segmentedSumReductionKernelPfS_:
	.zero		912


//--------------------- SYMBOLS --------------------------

	.type		.nv.reservedSmem.offset0,@object
	.size		.nv.reservedSmem.offset0,0x4
	.type		.nv.reservedSmem.cap,@object
	.size		.nv.reservedSmem.cap,0x4
